//
// Generated by NVIDIA NVVM Compiler
//
// Compiler Build ID: CL-36424714
// Cuda compilation tools, release 13.0, V13.0.88
// Based on NVVM 20.0.0
//

.version 9.0
.target sm_100
.address_size 64

	// .globl	_Z24game_of_life_step_kernelPKmPmii

.visible .entry _Z24game_of_life_step_kernelPKmPmii(
	.param .u64 .ptr .align 1 _Z24game_of_life_step_kernelPKmPmii_param_0,
	.param .u64 .ptr .align 1 _Z24game_of_life_step_kernelPKmPmii_param_1,
	.param .u32 _Z24game_of_life_step_kernelPKmPmii_param_2,
	.param .u32 _Z24game_of_life_step_kernelPKmPmii_param_3
)
{
	.reg .pred 	%p<16>;
	.reg .b32 	%r<45>;
	.reg .b64 	%rd<87>;

	ld.param.u64 	%rd23, [_Z24game_of_life_step_kernelPKmPmii_param_0];
	ld.param.u64 	%rd22, [_Z24game_of_life_step_kernelPKmPmii_param_1];
	ld.param.u32 	%r6, [_Z24game_of_life_step_kernelPKmPmii_param_2];
	ld.param.u32 	%r7, [_Z24game_of_life_step_kernelPKmPmii_param_3];
	cvta.to.global.u64 	%rd1, %rd23;
	mul.lo.s32 	%r8, %r7, %r6;
	mov.u32 	%r9, %ctaid.x;
	mov.u32 	%r10, %ntid.x;
	mov.u32 	%r11, %tid.x;
	mad.lo.s32 	%r1, %r9, %r10, %r11;
	setp.ge.s32 	%p1, %r1, %r8;
	@%p1 bra 	$L__BB0_18;
	div.s32 	%r2, %r1, %r7;
	mul.lo.s32 	%r12, %r2, %r7;
	sub.s32 	%r3, %r1, %r12;
	setp.lt.s32 	%p2, %r3, 1;
	add.s32 	%r4, %r3, 1;
	add.s32 	%r5, %r2, 1;
	mul.wide.s32 	%rd25, %r1, 8;
	add.s64 	%rd2, %rd1, %rd25;
	ld.global.nc.u64 	%rd3, [%rd2];
	mov.b64 	%rd79, 0;
	@%p2 bra 	$L__BB0_3;
	ld.global.nc.u64 	%rd79, [%rd2+-8];
$L__BB0_3:
	setp.ge.s32 	%p3, %r4, %r7;
	mov.b64 	%rd80, 0;
	@%p3 bra 	$L__BB0_5;
	ld.global.nc.u64 	%rd80, [%rd2+8];
$L__BB0_5:
	setp.lt.s32 	%p4, %r2, 1;
	sub.s32 	%r13, %r1, %r7;
	mul.wide.s32 	%rd28, %r13, 8;
	add.s64 	%rd8, %rd1, %rd28;
	mov.b64 	%rd81, 0;
	@%p4 bra 	$L__BB0_7;
	ld.global.nc.u64 	%rd81, [%rd8];
$L__BB0_7:
	setp.ge.s32 	%p5, %r5, %r6;
	mul.wide.s32 	%rd30, %r7, 8;
	add.s64 	%rd11, %rd2, %rd30;
	mov.b64 	%rd82, 0;
	@%p5 bra 	$L__BB0_9;
	ld.global.nc.u64 	%rd82, [%rd11];
$L__BB0_9:
	mov.b64 	%rd83, 0;
	min.s32 	%r14, %r2, %r3;
	setp.lt.s32 	%p6, %r14, 1;
	@%p6 bra 	$L__BB0_11;
	ld.global.nc.u64 	%rd83, [%rd8+-8];
$L__BB0_11:
	setp.lt.s32 	%p7, %r2, 1;
	setp.ge.s32 	%p8, %r4, %r7;
	mov.b64 	%rd84, 0;
	or.pred  	%p9, %p7, %p8;
	@%p9 bra 	$L__BB0_13;
	ld.global.nc.u64 	%rd84, [%rd8+8];
$L__BB0_13:
	setp.ge.s32 	%p10, %r5, %r6;
	setp.lt.s32 	%p11, %r3, 1;
	mov.b64 	%rd85, 0;
	or.pred  	%p12, %p10, %p11;
	@%p12 bra 	$L__BB0_15;
	ld.global.nc.u64 	%rd85, [%rd11+-8];
$L__BB0_15:
	setp.ge.s32 	%p13, %r5, %r6;
	setp.ge.s32 	%p14, %r4, %r7;
	mov.b64 	%rd86, 0;
	or.pred  	%p15, %p13, %p14;
	@%p15 bra 	$L__BB0_17;
	ld.global.nc.u64 	%rd86, [%rd11+8];
$L__BB0_17:
	mov.b64 	{%r15, %r16}, %rd83;
	mov.b64 	{%r17, %r18}, %rd81;
	shf.l.wrap.b32 	%r19, %r16, %r17, 1;
	shf.l.wrap.b32 	%r20, %r17, %r18, 1;
	mov.b64 	%rd35, {%r19, %r20};
	mov.b64 	{%r21, %r22}, %rd84;
	shf.l.wrap.b32 	%r23, %r18, %r21, 31;
	shf.l.wrap.b32 	%r24, %r17, %r18, 31;
	mov.b64 	%rd36, {%r24, %r23};
	mov.b64 	{%r25, %r26}, %rd79;
	mov.b64 	{%r27, %r28}, %rd3;
	shf.l.wrap.b32 	%r29, %r26, %r27, 1;
	shf.l.wrap.b32 	%r30, %r27, %r28, 1;
	mov.b64 	%rd37, {%r29, %r30};
	mov.b64 	{%r31, %r32}, %rd80;
	shf.l.wrap.b32 	%r33, %r28, %r31, 31;
	shf.l.wrap.b32 	%r34, %r27, %r28, 31;
	mov.b64 	%rd38, {%r34, %r33};
	mov.b64 	{%r35, %r36}, %rd85;
	mov.b64 	{%r37, %r38}, %rd82;
	shf.l.wrap.b32 	%r39, %r36, %r37, 1;
	shf.l.wrap.b32 	%r40, %r37, %r38, 1;
	mov.b64 	%rd39, {%r39, %r40};
	mov.b64 	{%r41, %r42}, %rd86;
	shf.l.wrap.b32 	%r43, %r38, %r41, 31;
	shf.l.wrap.b32 	%r44, %r37, %r38, 31;
	mov.b64 	%rd40, {%r44, %r43};
	xor.b64  	%rd41, %rd35, %rd81;
	xor.b64  	%rd42, %rd41, %rd36;
	or.b64  	%rd43, %rd36, %rd35;
	and.b64  	%rd44, %rd43, %rd81;
	and.b64  	%rd45, %rd36, %rd35;
	or.b64  	%rd46, %rd44, %rd45;
	xor.b64  	%rd47, %rd38, %rd37;
	and.b64  	%rd48, %rd38, %rd37;
	xor.b64  	%rd49, %rd39, %rd82;
	xor.b64  	%rd50, %rd49, %rd40;
	or.b64  	%rd51, %rd40, %rd39;
	and.b64  	%rd52, %rd51, %rd82;
	and.b64  	%rd53, %rd40, %rd39;
	or.b64  	%rd54, %rd52, %rd53;
	xor.b64  	%rd55, %rd42, %rd47;
	xor.b64  	%rd56, %rd55, %rd50;
	or.b64  	%rd57, %rd50, %rd42;
	and.b64  	%rd58, %rd57, %rd47;
	and.b64  	%rd59, %rd50, %rd42;
	or.b64  	%rd60, %rd58, %rd59;
	xor.b64  	%rd61, %rd46, %rd48;
	and.b64  	%rd62, %rd46, %rd48;
	xor.b64  	%rd63, %rd60, %rd54;
	and.b64  	%rd64, %rd60, %rd54;
	xor.b64  	%rd65, %rd63, %rd61;
	and.b64  	%rd66, %rd63, %rd61;
	xor.b64  	%rd67, %rd64, %rd62;
	xor.b64  	%rd68, %rd67, %rd66;
	not.b64 	%rd69, %rd68;
	and.b64  	%rd70, %rd56, %rd69;
	or.b64  	%rd71, %rd68, %rd56;
	not.b64 	%rd72, %rd71;
	and.b64  	%rd73, %rd3, %rd72;
	or.b64  	%rd74, %rd73, %rd70;
	and.b64  	%rd75, %rd74, %rd65;
	cvta.to.global.u64 	%rd76, %rd22;
	mul.wide.s32 	%rd77, %r1, 8;
	add.s64 	%rd78, %rd76, %rd77;
	st.global.u64 	[%rd78], %rd75;
$L__BB0_18:
	ret;

}


// ===== COMPILED SASS (sm_100) =====

	.target	sm_100

	.elftype	@"ET_EXEC"


//--------------------- .note.nv.tkinfo           --------------------------
	.section	.note.nv.tkinfo,"",@"SHT_NOTE"
	.sectionflags	@"SHF_NOTE_NV_TKINFO"
	.tkinfo
        /*0018*/ 	.word	0x00000002
        /*0030*/ 	.string	""
        /*0030*/ 	.string	"ptxas"
        /*0030*/ 	.string	"Cuda compilation tools, release 13.0, V13.0.88"
        /*0030*/ 	.string	"Build cuda_13.0.r13.0/compiler.36424714_0"
        /*0030*/ 	.string	"-arch sm_100 -m 64 "



//--------------------- .note.nv.cuinfo           --------------------------
	.section	.note.nv.cuinfo,"",@"SHT_NOTE"
	.sectionflags	@"SHF_NOTE_NV_CUINFO"
        /*0018*/ 	.short	0x0002
        /*001a*/ 	.short	0x0064
        /*001c*/ 	.short	0x0082
	.zero		2


//--------------------- .nv.info                  --------------------------
	.section	.nv.info,"",@"SHT_CUDA_INFO"
	.align	4


	//----- nvinfo : EIATTR_REGCOUNT
	.align		4
        /*0000*/ 	.byte	0x04, 0x2f
        /*0002*/ 	.short	(.L_1 - .L_0)
	.align		4
.L_0:
        /*0004*/ 	.word	index@(_Z24game_of_life_step_kernelPKmPmii)
        /*0008*/ 	.word	0x0000001e


	//----- nvinfo : EIATTR_FRAME_SIZE
	.align		4
.L_1:
        /*000c*/ 	.byte	0x04, 0x11
        /*000e*/ 	.short	(.L_3 - .L_2)
	.align		4
.L_2:
        /*0010*/ 	.word	index@(_Z24game_of_life_step_kernelPKmPmii)
        /*0014*/ 	.word	0x00000000


	//----- nvinfo : EIATTR_MIN_STACK_SIZE
	.align		4
.L_3:
        /*0018*/ 	.byte	0x04, 0x12
        /*001a*/ 	.short	(.L_5 - .L_4)
	.align		4
.L_4:
        /*001c*/ 	.word	index@(_Z24game_of_life_step_kernelPKmPmii)
        /*0020*/ 	.word	0x00000000
.L_5:


//--------------------- .nv.compat                --------------------------
	.section	.nv.compat,"",@"SHT_CUDA_COMPAT_INFO"
	.align	4
        /*0000*/ 	.byte	0x02, 0x09, 0x00, 0x00, 0x02, 0x02, 0x01, 0x00, 0x02, 0x05, 0x05, 0x00, 0x03, 0x07, 0x01, 0x01
        /*0010*/ 	.byte	0x02, 0x03, 0x00, 0x00, 0x02, 0x06, 0x01, 0x00, 0x04, 0x0b, 0x08, 0x00, 0x09, 0x00, 0x00, 0x00
        /*0020*/ 	.byte	0x00, 0x00, 0x00, 0x00


//--------------------- .nv.info._Z24game_of_life_step_kernelPKmPmii --------------------------
	.section	.nv.info._Z24game_of_life_step_kernelPKmPmii,"",@"SHT_CUDA_INFO"
	.sectionflags	@""
	.align	4


	//----- nvinfo : EIATTR_CUDA_API_VERSION
	.align		4
        /*0000*/ 	.byte	0x04, 0x37
        /*0002*/ 	.short	(.L_7 - .L_6)
.L_6:
        /*0004*/ 	.word	0x00000082


	//----- nvinfo : EIATTR_KPARAM_INFO
	.align		4
.L_7:
        /*0008*/ 	.byte	0x04, 0x17
        /*000a*/ 	.short	(.L_9 - .L_8)
.L_8:
        /*000c*/ 	.word	0x00000000
        /*0010*/ 	.short	0x0003
        /*0012*/ 	.short	0x0014
        /*0014*/ 	.byte	0x00, 0xf0, 0x11, 0x00


	//----- nvinfo : EIATTR_KPARAM_INFO
	.align		4
.L_9:
        /*0018*/ 	.byte	0x04, 0x17
        /*001a*/ 	.short	(.L_11 - .L_10)
.L_10:
        /*001c*/ 	.word	0x00000000
        /*0020*/ 	.short	0x0002
        /*0022*/ 	.short	0x0010
        /*0024*/ 	.byte	0x00, 0xf0, 0x11, 0x00


	//----- nvinfo : EIATTR_KPARAM_INFO
	.align		4
.L_11:
        /*0028*/ 	.byte	0x04, 0x17
        /*002a*/ 	.short	(.L_13 - .L_12)
.L_12:
        /*002c*/ 	.word	0x00000000
        /*0030*/ 	.short	0x0001
        /*0032*/ 	.short	0x0008
        /*0034*/ 	.byte	0x00, 0xf5, 0x21, 0x00


	//----- nvinfo : EIATTR_KPARAM_INFO
	.align		4
.L_13:
        /*0038*/ 	.byte	0x04, 0x17
        /*003a*/ 	.short	(.L_15 - .L_14)
.L_14:
        /*003c*/ 	.word	0x00000000
        /*0040*/ 	.short	0x0000
        /*0042*/ 	.short	0x0000
        /*0044*/ 	.byte	0x00, 0xf5, 0x21, 0x00


	//----- nvinfo : EIATTR_SPARSE_MMA_MASK
	.align		4
.L_15:
        /*0048*/ 	.byte	0x03, 0x50
        /*004a*/ 	.short	0x0000


	//----- nvinfo : EIATTR_MAXREG_COUNT
	.align		4
        /*004c*/ 	.byte	0x03, 0x1b
        /*004e*/ 	.short	0x00ff


	//----- nvinfo : EIATTR_MERCURY_ISA_VERSION
	.align		4
        /*0050*/ 	.byte	0x03, 0x5f
        /*0052*/ 	.short	0x0101


	//----- nvinfo : EIATTR_VRC_CTA_INIT_COUNT
	.align		4
        /*0054*/ 	.byte	0x02, 0x4a
	.zero		1
	.zero		1


	//----- nvinfo : EIATTR_EXIT_INSTR_OFFSETS
	.align		4
        /*0058*/ 	.byte	0x04, 0x1c
        /*005a*/ 	.short	(.L_17 - .L_16)


	//   ....[0]....
.L_16:
        /*005c*/ 	.word	0x00000080


	//   ....[1]....
        /*0060*/ 	.word	0x00000750


	//----- nvinfo : EIATTR_CBANK_PARAM_SIZE
	.align		4
.L_17:
        /*0064*/ 	.byte	0x03, 0x19
        /*0066*/ 	.short	0x0018


	//----- nvinfo : EIATTR_PARAM_CBANK
	.align		4
        /*0068*/ 	.byte	0x04, 0x0a
        /*006a*/ 	.short	(.L_19 - .L_18)
	.align		4
.L_18:
        /*006c*/ 	.word	index@(.nv.constant0._Z24game_of_life_step_kernelPKmPmii)
        /*0070*/ 	.short	0x0380
        /*0072*/ 	.short	0x0018


	//----- nvinfo : EIATTR_SW_WAR
	.align		4
.L_19:
        /*0074*/ 	.byte	0x04, 0x36
        /*0076*/ 	.short	(.L_21 - .L_20)
.L_20:
        /*0078*/ 	.word	0x00000008
.L_21:


//--------------------- .nv.callgraph             --------------------------
	.section	.nv.callgraph,"",@"SHT_CUDA_CALLGRAPH"
	.align	4
	.sectionentsize	8
	.align		4
        /*0000*/ 	.word	0x00000000
	.align		4
        /*0004*/ 	.word	0xffffffff
	.align		4
        /*0008*/ 	.word	0x00000000
	.align		4
        /*000c*/ 	.word	0xfffffffe
	.align		4
        /*0010*/ 	.word	0x00000000
	.align		4
        /*0014*/ 	.word	0xfffffffd
	.align		4
        /*0018*/ 	.word	0x00000000
	.align		4
        /*001c*/ 	.word	0xfffffffc


//--------------------- .text._Z24game_of_life_step_kernelPKmPmii --------------------------
	.section	.text._Z24game_of_life_step_kernelPKmPmii,"ax",@progbits
	.align	128
        .global         _Z24game_of_life_step_kernelPKmPmii
        .type           _Z24game_of_life_step_kernelPKmPmii,@function
        .size           _Z24game_of_life_step_kernelPKmPmii,(.L_x_1 - _Z24game_of_life_step_kernelPKmPmii)
        .other          _Z24game_of_life_step_kernelPKmPmii,@"STO_CUDA_ENTRY STV_DEFAULT"
_Z24game_of_life_step_kernelPKmPmii:
.text._Z24game_of_life_step_kernelPKmPmii:
[----:B------:R-:W-:Y:S01]  /*0000*/  LDC R1, c[0x0][0x37c] ;  /* 0x0000df00ff017b82 */ /* 0x000fe20000000800 */
[----:B------:R-:W0:Y:S07]  /*0010*/  S2R R5, SR_TID.X ;  /* 0x0000000000057919 */ /* 0x000e2e0000002100 */
[----:B------:R-:W0:Y:S08]  /*0020*/  S2UR UR4, SR_CTAID.X ;  /* 0x00000000000479c3 */ /* 0x000e300000002500 */
[----:B------:R-:W0:Y:S08]  /*0030*/  LDC R0, c[0x0][0x360] ;  /* 0x0000d800ff007b82 */ /* 0x000e300000000800 */
[----:B------:R-:W1:Y:S01]  /*0040*/  LDC.64 R2, c[0x0][0x390] ;  /* 0x0000e400ff027b82 */ /* 0x000e620000000a00 */
[----:B0-----:R-:W-:-:S02]  /*0050*/  IMAD R0, R0, UR4, R5 ;  /* 0x0000000400007c24 */ /* 0x001fc4000f8e0205 */
[----:B-1----:R-:W-:-:S05]  /*0060*/  IMAD R5, R3, R2, RZ ;  /* 0x0000000203057224 */ /* 0x002fca00078e02ff */
[----:B------:R-:W-:-:S13]  /*0070*/  ISETP.GE.AND P0, PT, R0, R5, PT ;  /* 0x000000050000720c */ /* 0x000fda0003f06270 */
[----:B------:R-:W-:Y:S05]  /*0080*/  @P0 EXIT ;  /* 0x000000000000094d */ /* 0x000fea0003800000 */
[----:B------:R-:W-:Y:S01]  /*0090*/  IABS R7, R3 ;  /* 0x0000000300077213 */ /* 0x000fe20000000000 */
[----:B------:R-:W0:Y:S01]  /*00a0*/  LDC.64 R18, c[0x0][0x380] ;  /* 0x0000e000ff127b82 */ /* 0x000e220000000a00 */
[----:B------:R-:W1:Y:S01]  /*00b0*/  LDCU.64 UR4, c[0x0][0x358] ;  /* 0x00006b00ff0477ac */ /* 0x000e620008000a00 */
[----:B------:R-:W-:Y:S01]  /*00c0*/  IMAD.MOV.U32 R21, RZ, RZ, RZ ;  /* 0x000000ffff157224 */ /* 0x000fe200078e00ff */
[----:B------:R-:W2:Y:S01]  /*00d0*/  I2F.RP R6, R7 ;  /* 0x0000000700067306 */ /* 0x000ea20000209400 */
[----:B------:R-:W-:-:S07]  /*00e0*/  IMAD.MOV.U32 R23, RZ, RZ, RZ ;  /* 0x000000ffff177224 */ /* 0x000fce00078e00ff */
[----:B--2---:R-:W2:Y:S02]  /*00f0*/  MUFU.RCP R6, R6 ;  /* 0x0000000600067308 */ /* 0x004ea40000001000 */
[----:B--2---:R-:W-:-:S06]  /*0100*/  VIADD R4, R6, 0xffffffe ;  /* 0x0ffffffe06047836 */ /* 0x004fcc0000000000 */
[----:B------:R2:W3:Y:S02]  /*0110*/  F2I.FTZ.U32.TRUNC.NTZ R5, R4 ;  /* 0x0000000400057305 */ /* 0x0004e4000021f000 */
[----:B--2---:R-:W-:Y:S02]  /*0120*/  IMAD.MOV.U32 R4, RZ, RZ, RZ ;  /* 0x000000ffff047224 */ /* 0x004fe400078e00ff */
[----:B---3--:R-:W-:-:S04]  /*0130*/  IMAD.MOV R8, RZ, RZ, -R5 ;  /* 0x000000ffff087224 */ /* 0x008fc800078e0a05 */
[----:B------:R-:W-:Y:S01]  /*0140*/  IMAD R9, R8, R7, RZ ;  /* 0x0000000708097224 */ /* 0x000fe200078e02ff */
[----:B------:R-:W-:-:S03]  /*0150*/  IABS R8, R0 ;  /* 0x0000000000087213 */ /* 0x000fc60000000000 */
[----:B------:R-:W-:Y:S01]  /*0160*/  IMAD.HI.U32 R5, R5, R9, R4 ;  /* 0x0000000905057227 */ /* 0x000fe200078e0004 */
[----:B------:R-:W-:-:S03]  /*0170*/  LOP3.LUT R4, R0, R3, RZ, 0x3c, !PT ;  /* 0x0000000300047212 */ /* 0x000fc600078e3cff */
[----:B------:R-:W-:Y:S01]  /*0180*/  IMAD.IADD R9, R0, 0x1, -R3 ;  /* 0x0000000100097824 */ /* 0x000fe200078e0a03 */
[----:B------:R-:W-:Y:S01]  /*0190*/  ISETP.GE.AND P2, PT, R4, RZ, PT ;  /* 0x000000ff0400720c */ /* 0x000fe20003f46270 */
[----:B------:R-:W-:-:S04]  /*01a0*/  IMAD.HI.U32 R5, R5, R8, RZ ;  /* 0x0000000805057227 */ /* 0x000fc800078e00ff */
[----:B------:R-:W-:-:S04]  /*01b0*/  IMAD.MOV R6, RZ, RZ, -R5 ;  /* 0x000000ffff067224 */ /* 0x000fc800078e0a05 */
[----:B------:R-:W-:Y:S02]  /*01c0*/  IMAD R6, R7, R6, R8 ;  /* 0x0000000607067224 */ /* 0x000fe400078e0208 */
[----:B0-----:R-:W-:-:S03]  /*01d0*/  IMAD.WIDE R8, R9, 0x8, R18 ;  /* 0x0000000809087825 */ /* 0x001fc600078e0212 */
[----:B------:R-:W-:Y:S01]  /*01e0*/  ISETP.GT.U32.AND P1, PT, R7, R6, PT ;  /* 0x000000060700720c */ /* 0x000fe20003f24070 */
[----:B------:R-:W-:-:S12]  /*01f0*/  IMAD.WIDE R18, R0, 0x8, R18 ;  /* 0x0000000800127825 */ /* 0x000fd800078e0212 */
[----:B------:R-:W-:Y:S02]  /*0200*/  @!P1 IMAD.IADD R6, R6, 0x1, -R7 ;  /* 0x0000000106069824 */ /* 0x000fe400078e0a07 */
[----:B------:R-:W-:Y:S01]  /*0210*/  @!P1 VIADD R5, R5, 0x1 ;  /* 0x0000000105059836 */ /* 0x000fe20000000000 */
[----:B------:R-:W-:Y:S02]  /*0220*/  ISETP.NE.AND P1, PT, R3, RZ, PT ;  /* 0x000000ff0300720c */ /* 0x000fe40003f25270 */
[----:B------:R-:W-:-:S13]  /*0230*/  ISETP.GE.U32.AND P0, PT, R6, R7, PT ;  /* 0x000000070600720c */ /* 0x000fda0003f06070 */
[----:B------:R-:W-:-:S04]  /*0240*/  @P0 VIADD R5, R5, 0x1 ;  /* 0x0000000105050836 */ /* 0x000fc80000000000 */
[----:B------:R-:W-:Y:S01]  /*0250*/  @!P2 IMAD.MOV R5, RZ, RZ, -R5 ;  /* 0x000000ffff05a224 */ /* 0x000fe200078e0a05 */
[----:B------:R-:W-:-:S04]  /*0260*/  @!P1 LOP3.LUT R5, RZ, R3, RZ, 0x33, !PT ;  /* 0x00000003ff059212 */ /* 0x000fc800078e33ff */
[----:B------:R-:W-:Y:S01]  /*0270*/  ISETP.GE.AND P5, PT, R5, 0x1, PT ;  /* 0x000000010500780c */ /* 0x000fe20003fa6270 */
[----:B------:R-:W-:-:S04]  /*0280*/  IMAD.MOV R4, RZ, RZ, -R5 ;  /* 0x000000ffff047224 */ /* 0x000fc800078e0a05 */
[----:B------:R-:W-:-:S04]  /*0290*/  IMAD R4, R3, R4, R0 ;  /* 0x0000000403047224 */ /* 0x000fc800078e0200 */
[C---:B------:R-:W-:Y:S01]  /*02a0*/  VIADD R6, R4.reuse, 0x1 ;  /* 0x0000000104067836 */ /* 0x040fe20000000000 */
[----:B------:R-:W-:Y:S02]  /*02b0*/  VIMNMX R7, PT, PT, R5, R4, PT ;  /* 0x0000000405077248 */ /* 0x000fe40003fe0100 */
[----:B------:R-:W-:Y:S02]  /*02c0*/  ISETP.GE.AND P2, PT, R4, 0x1, PT ;  /* 0x000000010400780c */ /* 0x000fe40003f46270 */
[----:B------:R-:W-:Y:S02]  /*02d0*/  ISETP.GE.AND P0, PT, R6, R3, PT ;  /* 0x000000030600720c */ /* 0x000fe40003f06270 */
[----:B------:R-:W-:Y:S02]  /*02e0*/  ISETP.GE.AND P1, PT, R7, 0x1, PT ;  /* 0x000000010700780c */ /* 0x000fe40003f26270 */
[----:B------:R-:W-:Y:S02]  /*02f0*/  CS2R R6, SRZ ;  /* 0x0000000000067805 */ /* 0x000fe4000001ff00 */
[C---:B------:R-:W-:Y:S01]  /*0300*/  ISETP.LT.OR P3, PT, R5.reuse, 0x1, P0 ;  /* 0x000000010500780c */ /* 0x040fe20000761670 */
[----:B------:R-:W-:-:S03]  /*0310*/  VIADD R5, R5, 0x1 ;  /* 0x0000000105057836 */ /* 0x000fc60000000000 */
[----:B-1----:R-:W2:Y:S02]  /*0320*/  @P5 LDG.E.64.CONSTANT R6, desc[UR4][R8.64] ;  /* 0x0000000408065981 */ /* 0x002ea4000c1e9b00 */
[CC--:B------:R-:W-:Y:S02]  /*0330*/  ISETP.GE.AND P4, PT, R5.reuse, R2.reuse, PT ;  /* 0x000000020500720c */ /* 0x0c0fe40003f86270 */
[CC--:B------:R-:W-:Y:S02]  /*0340*/  ISETP.GE.OR P5, PT, R5.reuse, R2.reuse, !P2 ;  /* 0x000000020500720c */ /* 0x0c0fe400057a6670 */
[----:B------:R-:W-:Y:S02]  /*0350*/  ISETP.GE.OR P6, PT, R5, R2, P0 ;  /* 0x000000020500720c */ /* 0x000fe400007c6670 */
[----:B------:R-:W-:Y:S01]  /*0360*/  CS2R R4, SRZ ;  /* 0x0000000000047805 */ /* 0x000fe2000001ff00 */
[----:B------:R-:W-:Y:S01]  /*0370*/  IMAD.MOV.U32 R25, RZ, RZ, RZ ;  /* 0x000000ffff197224 */ /* 0x000fe200078e00ff */
[----:B------:R-:W3:Y:S01]  /*0380*/  @P1 LDG.E.CONSTANT R21, desc[UR4][R8.64+-0x4] ;  /* 0xfffffc0408151981 */ /* 0x000ee2000c1e9900 */
[----:B------:R-:W-:-:S03]  /*0390*/  IMAD.WIDE R12, R3, 0x8, R18 ;  /* 0x00000008030c7825 */ /* 0x000fc600078e0212 */
[----:B------:R2:W4:Y:S01]  /*03a0*/  @!P3 LDG.E.CONSTANT R23, desc[UR4][R8.64+0x8] ;  /* 0x000008040817b981 */ /* 0x000522000c1e9900 */
[----:B------:R-:W-:Y:S02]  /*03b0*/  IMAD.MOV.U32 R17, RZ, RZ, RZ ;  /* 0x000000ffff117224 */ /* 0x000fe400078e00ff */
[----:B------:R-:W-:Y:S01]  /*03c0*/  IMAD.MOV.U32 R15, RZ, RZ, RZ ;  /* 0x000000ffff0f7224 */ /* 0x000fe200078e00ff */
[----:B------:R-:W5:Y:S04]  /*03d0*/  @!P4 LDG.E.64.CONSTANT R4, desc[UR4][R12.64] ;  /* 0x000000040c04c981 */ /* 0x000f68000c1e9b00 */
[----:B------:R-:W4:Y:S01]  /*03e0*/  @!P5 LDG.E.CONSTANT R25, desc[UR4][R12.64+-0x4] ;  /* 0xfffffc040c19d981 */ /* 0x000f22000c1e9900 */
[----:B------:R-:W-:-:S03]  /*03f0*/  IMAD.MOV.U32 R11, RZ, RZ, RZ ;  /* 0x000000ffff0b7224 */ /* 0x000fc600078e00ff */
[----:B------:R-:W4:Y:S04]  /*0400*/  @!P6 LDG.E.CONSTANT R17, desc[UR4][R12.64+0x8] ;  /* 0x000008040c11e981 */ /* 0x000f28000c1e9900 */
[----:B------:R-:W4:Y:S04]  /*0410*/  LDG.E.64.CONSTANT R2, desc[UR4][R18.64] ;  /* 0x0000000412027981 */ /* 0x000f28000c1e9b00 */
[----:B------:R-:W4:Y:S04]  /*0420*/  @P2 LDG.E.CONSTANT R15, desc[UR4][R18.64+-0x4] ;  /* 0xfffffc04120f2981 */ /* 0x000f28000c1e9900 */
[----:B------:R0:W4:Y:S01]  /*0430*/  @!P0 LDG.E.CONSTANT R11, desc[UR4][R18.64+0x8] ;  /* 0x00000804120b8981 */ /* 0x000122000c1e9900 */
[----:B--2---:R-:W-:-:S02]  /*0440*/  SHF.L.W.U32.HI R8, R6, 0x1f, R7 ;  /* 0x0000001f06087819 */ /* 0x004fc40000010e07 */
[----:B---3--:R-:W-:-:S04]  /*0450*/  SHF.L.W.U32.HI R21, R21, 0x1, R6 ;  /* 0x0000000115157819 */ /* 0x008fc80000010e06 */
[CCC-:B------:R-:W-:Y:S02]  /*0460*/  LOP3.LUT R9, R8.reuse, R21.reuse, R6.reuse, 0x96, !PT ;  /* 0x0000001508097212 */ /* 0x1c0fe400078e9606 */
[----:B------:R-:W-:Y:S02]  /*0470*/  LOP3.LUT R14, R8, R21, R6, 0xe8, !PT ;  /* 0x00000015080e7212 */ /* 0x000fe400078ee806 */
[----:B-----5:R-:W-:Y:S02]  /*0480*/  SHF.L.W.U32.HI R21, R4, 0x1f, R5 ;  /* 0x0000001f04157819 */ /* 0x020fe40000010e05 */
[----:B------:R-:W-:Y:S02]  /*0490*/  SHF.L.W.U32.HI R27, R6, 0x1, R7 ;  /* 0x00000001061b7819 */ /* 0x000fe40000010e07 */
[----:B----4-:R-:W-:Y:S02]  /*04a0*/  SHF.L.W.U32.HI R20, R25, 0x1, R4 ;  /* 0x0000000119147819 */ /* 0x010fe40000010e04 */
[----:B------:R-:W-:-:S02]  /*04b0*/  SHF.L.W.U32.HI R23, R7, 0x1f, R23 ;  /* 0x0000001f07177819 */ /* 0x000fc40000010e17 */
[----:B0-----:R-:W-:Y:S02]  /*04c0*/  SHF.L.W.U32.HI R19, R4, 0x1, R5 ;  /* 0x0000000104137819 */ /* 0x001fe40000010e05 */
[----:B------:R-:W-:Y:S02]  /*04d0*/  SHF.L.W.U32.HI R18, R5, 0x1f, R17 ;  /* 0x0000001f05127819 */ /* 0x000fe40000010e11 */
[----:B------:R-:W-:Y:S02]  /*04e0*/  LOP3.LUT R12, R21, R20, R4, 0x96, !PT ;  /* 0x00000014150c7212 */ /* 0x000fe400078e9604 */
[CCC-:B------:R-:W-:Y:S02]  /*04f0*/  LOP3.LUT R8, R23.reuse, R27.reuse, R7.reuse, 0x96, !PT ;  /* 0x0000001b17087212 */ /* 0x1c0fe400078e9607 */
[----:B------:R-:W-:Y:S02]  /*0500*/  LOP3.LUT R10, R23, R27, R7, 0xe8, !PT ;  /* 0x0000001b170a7212 */ /* 0x000fe400078ee807 */
[----:B------:R-:W-:-:S02]  /*0510*/  SHF.L.W.U32.HI R6, R15, 0x1, R2 ;  /* 0x000000010f067819 */ /* 0x000fc40000010e02 */
[----:B------:R-:W-:Y:S02]  /*0520*/  SHF.L.W.U32.HI R7, R2, 0x1f, R3 ;  /* 0x0000001f02077819 */ /* 0x000fe40000010e03 */
[----:B------:R-:W-:Y:S02]  /*0530*/  LOP3.LUT R15, R18, R19, R5, 0x96, !PT ;  /* 0x00000013120f7212 */ /* 0x000fe400078e9605 */
[----:B------:R-:W-:Y:S02]  /*0540*/  LOP3.LUT R22, R12, R9, RZ, 0xfc, !PT ;  /* 0x000000090c167212 */ /* 0x000fe400078efcff */
[----:B------:R-:W-:Y:S02]  /*0550*/  SHF.L.W.U32.HI R16, R3, 0x1f, R11 ;  /* 0x0000001f03107819 */ /* 0x000fe40000010e0b */
[----:B------:R-:W-:Y:S02]  /*0560*/  SHF.L.W.U32.HI R13, R2, 0x1, R3 ;  /* 0x00000001020d7819 */ /* 0x000fe40000010e03 */
[----:B------:R-:W-:-:S02]  /*0570*/  LOP3.LUT R11, R14, R7, R6, 0x78, !PT ;  /* 0x000000070e0b7212 */ /* 0x000fc400078e7806 */
[----:B------:R-:W-:Y:S02]  /*0580*/  LOP3.LUT R23, R15, R8, RZ, 0xfc, !PT ;  /* 0x000000080f177212 */ /* 0x000fe400078efcff */
[-CC-:B------:R-:W-:Y:S02]  /*0590*/  LOP3.LUT R14, R14, R7.reuse, R6.reuse, 0x80, !PT ;  /* 0x000000070e0e7212 */ /* 0x180fe400078e8006 */
[-CC-:B------:R-:W-:Y:S02]  /*05a0*/  LOP3.LUT R17, R9, R7.reuse, R6.reuse, 0x96, !PT ;  /* 0x0000000709117212 */ /* 0x180fe400078e9606 */
[----:B------:R-:W-:Y:S02]  /*05b0*/  LOP3.LUT R22, R22, R7, R6, 0x60, !PT ;  /* 0x0000000716167212 */ /* 0x000fe400078e6006 */
[----:B------:R-:W0:Y:S01]  /*05c0*/  LDC.64 R6, c[0x0][0x388] ;  /* 0x0000e200ff067b82 */ /* 0x000e220000000a00 */
[----:B------:R-:W-:Y:S02]  /*05d0*/  LOP3.LUT R23, R23, R16, R13, 0x60, !PT ;  /* 0x0000001017177212 */ /* 0x000fe400078e600d */
[----:B------:R-:W-:-:S02]  /*05e0*/  LOP3.LUT R4, R21, R20, R4, 0xe8, !PT ;  /* 0x0000001415047212 */ /* 0x000fc400078ee804 */
[----:B------:R-:W-:Y:S02]  /*05f0*/  LOP3.LUT R5, R18, R19, R5, 0xe8, !PT ;  /* 0x0000001312057212 */ /* 0x000fe400078ee805 */
[----:B------:R-:W-:Y:S02]  /*0600*/  LOP3.LUT R9, R22, R12, R9, 0xf8, !PT ;  /* 0x0000000c16097212 */ /* 0x000fe400078ef809 */
[----:B------:R-:W-:Y:S02]  /*0610*/  LOP3.LUT R18, R23, R15, R8, 0xf8, !PT ;  /* 0x0000000f17127212 */ /* 0x000fe400078ef808 */
[-CC-:B------:R-:W-:Y:S02]  /*0620*/  LOP3.LUT R20, R8, R16.reuse, R13.reuse, 0x96, !PT ;  /* 0x0000001008147212 */ /* 0x180fe400078e960d */
[CCC-:B------:R-:W-:Y:S02]  /*0630*/  LOP3.LUT R8, R10.reuse, R16.reuse, R13.reuse, 0x80, !PT ;  /* 0x000000100a087212 */ /* 0x1c0fe400078e800d */
[----:B------:R-:W-:-:S02]  /*0640*/  LOP3.LUT R16, R10, R16, R13, 0x78, !PT ;  /* 0x000000100a107212 */ /* 0x000fc400078e780d */
[-CC-:B------:R-:W-:Y:S02]  /*0650*/  LOP3.LUT R13, R14, R9.reuse, R4.reuse, 0x78, !PT ;  /* 0x000000090e0d7212 */ /* 0x180fe400078e7804 */
[----:B------:R-:W-:Y:S02]  /*0660*/  LOP3.LUT R10, R11, R9, R4, 0x60, !PT ;  /* 0x000000090b0a7212 */ /* 0x000fe400078e6004 */
[-CC-:B------:R-:W-:Y:S02]  /*0670*/  LOP3.LUT R8, R8, R18.reuse, R5.reuse, 0x78, !PT ;  /* 0x0000001208087212 */ /* 0x180fe400078e7805 */
[----:B------:R-:W-:Y:S02]  /*0680*/  LOP3.LUT R19, R16, R18, R5, 0x60, !PT ;  /* 0x0000001210137212 */ /* 0x000fe400078e6005 */
[----:B------:R-:W-:Y:S02]  /*0690*/  LOP3.LUT R13, R13, R10, RZ, 0x3c, !PT ;  /* 0x0000000a0d0d7212 */ /* 0x000fe400078e3cff */
[----:B------:R-:W-:-:S02]  /*06a0*/  LOP3.LUT R10, R20, R15, RZ, 0x3c, !PT ;  /* 0x0000000f140a7212 */ /* 0x000fc400078e3cff */
[----:B------:R-:W-:Y:S02]  /*06b0*/  LOP3.LUT R17, R17, R12, RZ, 0x3c, !PT ;  /* 0x0000000c11117212 */ /* 0x000fe400078e3cff */
[----:B------:R-:W-:Y:S02]  /*06c0*/  LOP3.LUT R15, R8, R19, RZ, 0x3c, !PT ;  /* 0x00000013080f7212 */ /* 0x000fe400078e3cff */
[----:B------:R-:W-:Y:S02]  /*06d0*/  LOP3.LUT R9, R11, R9, R4, 0x96, !PT ;  /* 0x000000090b097212 */ /* 0x000fe400078e9604 */
[----:B------:R-:W-:Y:S02]  /*06e0*/  LOP3.LUT R2, R17, R13, R2, 0x32, !PT ;  /* 0x0000000d11027212 */ /* 0x000fe400078e3202 */
[----:B------:R-:W-:Y:S02]  /*06f0*/  LOP3.LUT R18, R16, R18, R5, 0x96, !PT ;  /* 0x0000001210127212 */ /* 0x000fe400078e9605 */
[----:B------:R-:W-:Y:S01]  /*0700*/  LOP3.LUT R3, R10, R15, R3, 0x32, !PT ;  /* 0x0000000f0a037212 */ /* 0x000fe200078e3203 */
[----:B0-----:R-:W-:Y:S01]  /*0710*/  IMAD.WIDE R6, R0, 0x8, R6 ;  /* 0x0000000800067825 */ /* 0x001fe200078e0206 */
[----:B------:R-:W-:-:S02]  /*0720*/  LOP3.LUT R2, R2, R9, RZ, 0xc0, !PT ;  /* 0x0000000902027212 */ /* 0x000fc400078ec0ff */
[----:B------:R-:W-:-:S05]  /*0730*/  LOP3.LUT R3, R3, R18, RZ, 0xc0, !PT ;  /* 0x0000001203037212 */ /* 0x000fca00078ec0ff */
[----:B------:R-:W-:Y:S01]  /*0740*/  STG.E.64 desc[UR4][R6.64], R2 ;  /* 0x0000000206007986 */ /* 0x000fe2000c101b04 */
[----:B------:R-:W-:Y:S05]  /*0750*/  EXIT ;  /* 0x000000000000794d */ /* 0x000fea0003800000 */
.L_x_0:
[----:B------:R-:W-:-:S00]  /*0760*/  BRA `(.L_x_0) ;  /* 0xfffffffc00fc7947 */ /* 0x000fc0000383ffff */
[----:B------:R-:W-:-:S00]  /*0770*/  NOP ;  /* 0x0000000000007918 */ /* 0x000fc00000000000 */
        /* <DEDUP_REMOVED lines=8> */
.L_x_1:


//--------------------- .nv.shared.reserved.0     --------------------------
	.section	.nv.shared.reserved.0,"aw",@nobits
	.weak		__nv_reservedSMEM_offset_0_alias
	.size		__nv_reservedSMEM_offset_0_alias, 0, 64
	.other		__nv_reservedSMEM_offset_0_alias,@"STO_CUDA_RESERVED_SHARED STV_DEFAULT"
__nv_reservedSMEM_offset_0_alias:
	.zero		0
	.zero		64


//--------------------- .nv.constant0._Z24game_of_life_step_kernelPKmPmii --------------------------
	.section	.nv.constant0._Z24game_of_life_step_kernelPKmPmii,"a",@progbits
	.sectionflags	@""
	.align	4
.nv.constant0._Z24game_of_life_step_kernelPKmPmii:
	.zero		920


//--------------------- SYMBOLS --------------------------

	.type		.nv.reservedSmem.offset0,@object
	.size		.nv.reservedSmem.offset0,0x4
